//
// Generated by NVIDIA NVVM Compiler
//
// Compiler Build ID: CL-36424714
// Cuda compilation tools, release 13.0, V13.0.88
// Based on NVVM 20.0.0
//

.version 9.0
.target sm_100
.address_size 64

.extern .func  (.param .b32 func_retval0) vprintf
(
	.param .b64 vprintf_param_0,
	.param .b64 vprintf_param_1
)
;
.extern .func __assertfail
(
	.param .b64 __assertfail_param_0,
	.param .b64 __assertfail_param_1,
	.param .b32 __assertfail_param_2,
	.param .b64 __assertfail_param_3,
	.param .b64 __assertfail_param_4
)
;
.global .align 1 .b8 __unnamed_1[176] = {118, 111, 105, 100, 32, 60, 117, 110, 110, 97, 109, 101, 100, 62, 58, 58, 69, 120, 99, 108, 117, 115, 105, 118, 101, 83, 99, 97, 110, 95, 98, 108, 111, 99, 107, 95, 107, 101, 114, 110, 101, 108, 40, 99, 111, 110, 115, 116, 32, 99, 111, 111, 112, 101, 114, 97, 116, 105, 118, 101, 95, 103, 114, 111, 117, 112, 115, 58, 58, 95, 95, 118, 49, 58, 58, 116, 104, 114, 101, 97, 100, 95, 98, 108, 111, 99, 107, 32, 38, 44, 32, 84, 32, 42, 44, 32, 70, 32, 38, 38, 41, 32, 91, 119, 105, 116, 104, 32, 84, 32, 61, 32, 117, 110, 115, 105, 103, 110, 101, 100, 32, 105, 110, 116, 59, 32, 70, 32, 61, 32, 99, 111, 111, 112, 101, 114, 97, 116, 105, 118, 101, 95, 103, 114, 111, 117, 112, 115, 58, 58, 95, 95, 118, 49, 58, 58, 112, 108, 117, 115, 60, 117, 110, 115, 105, 103, 110, 101, 100, 32, 105, 110, 116, 62, 93};
// _ZZN30_INTERNAL_18b43319_4_k_cu_main32_GLOBAL__N__18b43319_4_k_cu_main26ExclusiveScan_block_kernelIjN18cooperative_groups4__v14plusIjEEEEvRKNS3_12thread_blockEPT_OT0_E6shared has been demoted
.global .align 1 .b8 _ZN30_INTERNAL_18b43319_4_k_cu_main4cuda3std3__432_GLOBAL__N__18b43319_4_k_cu_main6ignoreE[1];
.global .align 1 .b8 _ZN30_INTERNAL_18b43319_4_k_cu_main4cuda3std3__45__cpo5beginE[1];
.global .align 1 .b8 _ZN30_INTERNAL_18b43319_4_k_cu_main4cuda3std3__45__cpo3endE[1];
.global .align 1 .b8 _ZN30_INTERNAL_18b43319_4_k_cu_main4cuda3std3__45__cpo6cbeginE[1];
.global .align 1 .b8 _ZN30_INTERNAL_18b43319_4_k_cu_main4cuda3std3__45__cpo4cendE[1];
.global .align 1 .b8 _ZN30_INTERNAL_18b43319_4_k_cu_main4cuda3std3__419piecewise_constructE[1];
.global .align 1 .b8 _ZN30_INTERNAL_18b43319_4_k_cu_main4cuda3std3__48in_placeE[1];
.global .align 1 .b8 _ZN30_INTERNAL_18b43319_4_k_cu_main4cuda3std6ranges3__45__cpo4swapE[1];
.global .align 1 .b8 _ZN30_INTERNAL_18b43319_4_k_cu_main4cuda3std6ranges3__45__cpo9iter_moveE[1];
.global .align 1 .b8 _ZN30_INTERNAL_18b43319_4_k_cu_main4cuda3std6ranges3__45__cpo7advanceE[1];
.global .align 1 .b8 $str[34] = {119, 97, 114, 112, 46, 109, 101, 116, 97, 95, 103, 114, 111, 117, 112, 95, 114, 97, 110, 107, 40, 41, 32, 60, 32, 87, 97, 114, 112, 83, 105, 122, 101};
.global .align 1 .b8 $str$1[27] = {47, 116, 109, 112, 47, 115, 97, 115, 115, 95, 99, 117, 95, 50, 100, 116, 50, 48, 55, 98, 109, 47, 107, 46, 99, 117};
.global .align 1 .b8 $str$2[17] = {83, 99, 97, 110, 110, 101, 100, 32, 118, 97, 108, 58, 32, 37, 117, 10};

.entry _ZN32_GLOBAL__N__18b43319_4_k_cu_main29ExclusiveScan_Add_grid_kernelIjEEvPT_(
	.param .u64 .ptr .align 1 _ZN32_GLOBAL__N__18b43319_4_k_cu_main29ExclusiveScan_Add_grid_kernelIjEEvPT__param_0
)
{
	.local .align 8 .b8 	__local_depot0[8];
	.reg .b64 	%SP;
	.reg .b64 	%SPL;
	.reg .pred 	%p<12>;
	.reg .b32 	%r<38>;
	.reg .b64 	%rd<15>;
	// demoted variable
	.shared .align 4 .b8 _ZZN30_INTERNAL_18b43319_4_k_cu_main32_GLOBAL__N__18b43319_4_k_cu_main26ExclusiveScan_block_kernelIjN18cooperative_groups4__v14plusIjEEEEvRKNS3_12thread_blockEPT_OT0_E6shared[16];
	mov.u64 	%SPL, __local_depot0;
	cvta.local.u64 	%SP, %SPL;
	ld.param.u64 	%rd2, [_ZN32_GLOBAL__N__18b43319_4_k_cu_main29ExclusiveScan_Add_grid_kernelIjEEvPT__param_0];
	mov.u32 	%r7, %tid.x;
	mov.u32 	%r8, %tid.y;
	mov.u32 	%r9, %tid.z;
	mov.u32 	%r10, %ntid.x;
	mov.u32 	%r11, %ntid.y;
	mad.lo.s32 	%r12, %r9, %r11, %r8;
	mad.lo.s32 	%r1, %r12, %r10, %r7;
	setp.lt.u32 	%p1, %r1, 16;
	@%p1 bra 	$L__BB0_2;
	mov.u64 	%rd3, $str;
	cvta.global.u64 	%rd4, %rd3;
	mov.u64 	%rd5, $str$1;
	cvta.global.u64 	%rd6, %rd5;
	mov.u64 	%rd7, __unnamed_1;
	cvta.global.u64 	%rd8, %rd7;
	{ // callseq 0, 0
	.param .b64 param0;
	st.param.b64 	[param0], %rd4;
	.param .b64 param1;
	st.param.b64 	[param1], %rd6;
	.param .b32 param2;
	st.param.b32 	[param2], 26;
	.param .b64 param3;
	st.param.b64 	[param3], %rd8;
	.param .b64 param4;
	st.param.b64 	[param4], 1;
	call.uni 
	__assertfail, 
	(
	param0, 
	param1, 
	param2, 
	param3, 
	param4
	);
	} // callseq 0
$L__BB0_2:
	cvta.to.global.u64 	%rd9, %rd2;
	mul.wide.u32 	%rd10, %r1, 4;
	add.s64 	%rd1, %rd9, %rd10;
	ld.global.u32 	%r14, [%rd1];
	// begin inline asm
	mov.u32 %r13, %laneid;
	// end inline asm
	and.b32  	%r2, %r1, 3;
	and.b32  	%r15, %r13, -4;
	mov.b32 	%r16, 15;
	shl.b32 	%r3, %r16, %r15;
	shfl.sync.up.b32	%r17|%p2, %r14, 1, 7168, %r3;
	setp.eq.s32 	%p3, %r2, 0;
	selp.b32 	%r18, 0, %r17, %p3;
	add.s32 	%r19, %r18, %r14;
	shfl.sync.up.b32	%r20|%p4, %r19, 2, 7168, %r3;
	setp.lt.u32 	%p5, %r2, 2;
	selp.b32 	%r21, 0, %r20, %p5;
	add.s32 	%r4, %r21, %r19;
	add.s32 	%r5, %r21, %r18;
	add.u64 	%rd11, %SP, 0;
	add.u64 	%rd12, %SPL, 0;
	st.local.u32 	[%rd12], %r5;
	mov.u64 	%rd13, $str$2;
	cvta.global.u64 	%rd14, %rd13;
	{ // callseq 1, 0
	.param .b64 param0;
	st.param.b64 	[param0], %rd14;
	.param .b64 param1;
	st.param.b64 	[param1], %rd11;
	.param .b32 retval0;
	call.uni (retval0), 
	vprintf, 
	(
	param0, 
	param1
	);
	ld.param.b32 	%r22, [retval0];
	} // callseq 1
	setp.ne.s32 	%p6, %r2, 3;
	and.b32  	%r24, %r1, -4;
	mov.u32 	%r25, _ZZN30_INTERNAL_18b43319_4_k_cu_main32_GLOBAL__N__18b43319_4_k_cu_main26ExclusiveScan_block_kernelIjN18cooperative_groups4__v14plusIjEEEEvRKNS3_12thread_blockEPT_OT0_E6shared;
	add.s32 	%r6, %r25, %r24;
	@%p6 bra 	$L__BB0_4;
	st.shared.u32 	[%r6], %r4;
$L__BB0_4:
	barrier.sync 	0;
	setp.gt.u32 	%p7, %r1, 3;
	@%p7 bra 	$L__BB0_6;
	setp.lt.u32 	%p8, %r2, 2;
	setp.eq.s32 	%p9, %r2, 0;
	shl.b32 	%r26, %r2, 2;
	add.s32 	%r28, %r25, %r26;
	ld.shared.u32 	%r29, [%r28];
	shfl.sync.up.b32	%r30|%p10, %r29, 1, 7168, %r3;
	selp.b32 	%r31, 0, %r30, %p9;
	add.s32 	%r32, %r31, %r29;
	shfl.sync.up.b32	%r33|%p11, %r32, 2, 7168, %r3;
	selp.b32 	%r34, 0, %r33, %p8;
	add.s32 	%r35, %r34, %r31;
	st.shared.u32 	[%r28], %r35;
$L__BB0_6:
	barrier.sync 	0;
	ld.shared.u32 	%r36, [%r6];
	add.s32 	%r37, %r36, %r5;
	st.global.u32 	[%rd1], %r37;
	ret;

}


// ===== COMPILED SASS (sm_100) =====

	.target	sm_100

	.elftype	@"ET_EXEC"


//--------------------- .note.nv.tkinfo           --------------------------
	.section	.note.nv.tkinfo,"",@"SHT_NOTE"
	.sectionflags	@"SHF_NOTE_NV_TKINFO"
	.tkinfo
        /*0018*/ 	.word	0x00000002
        /*0030*/ 	.string	""
        /*0030*/ 	.string	"ptxas"
        /*0030*/ 	.string	"Cuda compilation tools, release 13.0, V13.0.88"
        /*0030*/ 	.string	"Build cuda_13.0.r13.0/compiler.36424714_0"
        /*0030*/ 	.string	"-arch sm_100 -m 64 "



//--------------------- .note.nv.cuinfo           --------------------------
	.section	.note.nv.cuinfo,"",@"SHT_NOTE"
	.sectionflags	@"SHF_NOTE_NV_CUINFO"
        /*0018*/ 	.short	0x0002
        /*001a*/ 	.short	0x0064
        /*001c*/ 	.short	0x0082
	.zero		2


//--------------------- .nv.info                  --------------------------
	.section	.nv.info,"",@"SHT_CUDA_INFO"
	.align	4


	//----- nvinfo : EIATTR_REGCOUNT
	.align		4
        /*0000*/ 	.byte	0x04, 0x2f
        /*0002*/ 	.short	(.L_15 - .L_14)
	.align		4
.L_14:
        /*0004*/ 	.word	index@(_ZN32_GLOBAL__N__18b43319_4_k_cu_main29ExclusiveScan_Add_grid_kernelIjEEvPT_)
        /*0008*/ 	.word	0x0000001d


	//----- nvinfo : EIATTR_FRAME_SIZE
	.align		4
.L_15:
        /*000c*/ 	.byte	0x04, 0x11
        /*000e*/ 	.short	(.L_17 - .L_16)
	.align		4
.L_16:
        /*0010*/ 	.word	index@(_ZN32_GLOBAL__N__18b43319_4_k_cu_main29ExclusiveScan_Add_grid_kernelIjEEvPT_)
        /*0014*/ 	.word	0x00000008


	//----- nvinfo : EIATTR_MIN_STACK_SIZE
	.align		4
.L_17:
        /*0018*/ 	.byte	0x04, 0x12
        /*001a*/ 	.short	(.L_19 - .L_18)
	.align		4
.L_18:
        /*001c*/ 	.word	index@(_ZN32_GLOBAL__N__18b43319_4_k_cu_main29ExclusiveScan_Add_grid_kernelIjEEvPT_)
        /*0020*/ 	.word	0x00000008
.L_19:


//--------------------- .nv.compat                --------------------------
	.section	.nv.compat,"",@"SHT_CUDA_COMPAT_INFO"
	.align	4
        /*0000*/ 	.byte	0x02, 0x09, 0x00, 0x00, 0x02, 0x02, 0x01, 0x00, 0x02, 0x05, 0x05, 0x00, 0x03, 0x07, 0x01, 0x01
        /*0010*/ 	.byte	0x02, 0x03, 0x00, 0x00, 0x02, 0x06, 0x01, 0x00, 0x04, 0x0b, 0x08, 0x00, 0x09, 0x00, 0x00, 0x00
        /*0020*/ 	.byte	0x00, 0x00, 0x00, 0x00


//--------------------- .nv.info._ZN32_GLOBAL__N__18b43319_4_k_cu_main29ExclusiveScan_Add_grid_kernelIjEEvPT_ --------------------------
	.section	.nv.info._ZN32_GLOBAL__N__18b43319_4_k_cu_main29ExclusiveScan_Add_grid_kernelIjEEvPT_,"",@"SHT_CUDA_INFO"
	.sectionflags	@""
	.align	4


	//----- nvinfo : EIATTR_CUDA_API_VERSION
	.align		4
        /*0000*/ 	.byte	0x04, 0x37
        /*0002*/ 	.short	(.L_21 - .L_20)
.L_20:
        /*0004*/ 	.word	0x00000082


	//----- nvinfo : EIATTR_KPARAM_INFO
	.align		4
.L_21:
        /*0008*/ 	.byte	0x04, 0x17
        /*000a*/ 	.short	(.L_23 - .L_22)
.L_22:
        /*000c*/ 	.word	0x00000000
        /*0010*/ 	.short	0x0000
        /*0012*/ 	.short	0x0000
        /*0014*/ 	.byte	0x00, 0xf5, 0x21, 0x00


	//----- nvinfo : EIATTR_SPARSE_MMA_MASK
	.align		4
.L_23:
        /*0018*/ 	.byte	0x03, 0x50
        /*001a*/ 	.short	0x0000


	//----- nvinfo : EIATTR_MAXREG_COUNT
	.align		4
        /*001c*/ 	.byte	0x03, 0x1b
        /*001e*/ 	.short	0x00ff


	//----- nvinfo : EIATTR_NUM_BARRIERS
	.align		4
        /*0020*/ 	.byte	0x02, 0x4c
        /*0022*/ 	.byte	0x01
	.zero		1


	//----- nvinfo : EIATTR_EXTERNS
	.align		4
        /*0024*/ 	.byte	0x04, 0x0f
        /*0026*/ 	.short	(.L_25 - .L_24)


	//   ....[0]....
	.align		4
.L_24:
        /*0028*/ 	.word	index@(vprintf)


	//   ....[1]....
	.align		4
        /*002c*/ 	.word	index@(__assertfail)


	//----- nvinfo : EIATTR_MERCURY_ISA_VERSION
	.align		4
.L_25:
        /*0030*/ 	.byte	0x03, 0x5f
        /*0032*/ 	.short	0x0101


	//----- nvinfo : EIATTR_INT_WARP_WIDE_INSTR_OFFSETS
	.align		4
        /*0034*/ 	.byte	0x04, 0x31
        /*0036*/ 	.short	(.L_27 - .L_26)


	//   ....[0]....
.L_26:
        /*0038*/ 	.word	0x00000260


	//   ....[1]....
        /*003c*/ 	.word	0x000002b0


	//   ....[2]....
        /*0040*/ 	.word	0x000002c0


	//   ....[3]....
        /*0044*/ 	.word	0x00000500


	//   ....[4]....
        /*0048*/ 	.word	0x00000510


	//   ....[5]....
        /*004c*/ 	.word	0x00000520


	//----- nvinfo : EIATTR_COOP_GROUP_MASK_REGIDS
	.align		4
.L_27:
        /*0050*/ 	.byte	0x04, 0x29
        /*0052*/ 	.short	(.L_29 - .L_28)


	//   ....[0]....
.L_28:
        /*0054*/ 	.word	0x05000017


	//   ....[1]....
        /*0058*/ 	.word	0x05000017


	//   ....[2]....
        /*005c*/ 	.word	0xffffffff


	//   ....[3]....
        /*0060*/ 	.word	0x05000017


	//   ....[4]....
        /*0064*/ 	.word	0x05000017


	//   ....[5]....
        /*0068*/ 	.word	0xffffffff


	//   ....[6]....
        /*006c*/ 	.word	0x0500000f


	//   ....[7]....
        /*0070*/ 	.word	0x0500000f


	//   ....[8]....
        /*0074*/ 	.word	0x0500000f


	//   ....[9]....
        /*0078*/ 	.word	0x0500000f


	//   ....[10]....
        /*007c*/ 	.word	0x0500000f


	//   ....[11]....
        /*0080*/ 	.word	0x0500000f


	//----- nvinfo : EIATTR_COOP_GROUP_INSTR_OFFSETS
	.align		4
.L_29:
        /*0084*/ 	.byte	0x04, 0x28
        /*0086*/ 	.short	(.L_31 - .L_30)


	//   ....[0]....
.L_30:
        /*0088*/ 	.word	0x000002f0


	//   ....[1]....
        /*008c*/ 	.word	0x00000330


	//   ....[2]....
        /*0090*/ 	.word	0x000004b0


	//   ....[3]....
        /*0094*/ 	.word	0x00000580


	//   ....[4]....
        /*0098*/ 	.word	0x000005b0


	//   ....[5]....
        /*009c*/ 	.word	0x00000620


	//   ....[6]....
        /*00a0*/ 	.word	0x000006c0


	//   ....[7]....
        /*00a4*/ 	.word	0x00000780


	//   ....[8]....
        /*00a8*/ 	.word	0x00000830


	//   ....[9]....
        /*00ac*/ 	.word	0x000008d0


	//   ....[10]....
        /*00b0*/ 	.word	0x00000980


	//   ....[11]....
        /*00b4*/ 	.word	0x00000a30


	//----- nvinfo : EIATTR_VRC_CTA_INIT_COUNT
	.align		4
.L_31:
        /*00b8*/ 	.byte	0x02, 0x4a
	.zero		1
	.zero		1


	//----- nvinfo : EIATTR_SYSCALL_OFFSETS
	.align		4
        /*00bc*/ 	.byte	0x04, 0x46
        /*00be*/ 	.short	(.L_33 - .L_32)


	//   ....[0]....
.L_32:
        /*00c0*/ 	.word	0x00000200


	//   ....[1]....
        /*00c4*/ 	.word	0x00000410


	//----- nvinfo : EIATTR_EXIT_INSTR_OFFSETS
	.align		4
.L_33:
        /*00c8*/ 	.byte	0x04, 0x1c
        /*00ca*/ 	.short	(.L_35 - .L_34)


	//   ....[0]....
.L_34:
        /*00cc*/ 	.word	0x00000660


	//----- nvinfo : EIATTR_CRS_STACK_SIZE
	.align		4
.L_35:
        /*00d0*/ 	.byte	0x04, 0x1e
        /*00d2*/ 	.short	(.L_37 - .L_36)
.L_36:
        /*00d4*/ 	.word	0x00000000


	//----- nvinfo : EIATTR_CBANK_PARAM_SIZE
	.align		4
.L_37:
        /*00d8*/ 	.byte	0x03, 0x19
        /*00da*/ 	.short	0x0008


	//----- nvinfo : EIATTR_PARAM_CBANK
	.align		4
        /*00dc*/ 	.byte	0x04, 0x0a
        /*00de*/ 	.short	(.L_39 - .L_38)
	.align		4
.L_38:
        /*00e0*/ 	.word	index@(.nv.constant0._ZN32_GLOBAL__N__18b43319_4_k_cu_main29ExclusiveScan_Add_grid_kernelIjEEvPT_)
        /*00e4*/ 	.short	0x0380
        /*00e6*/ 	.short	0x0008


	//----- nvinfo : EIATTR_SW_WAR
	.align		4
.L_39:
        /*00e8*/ 	.byte	0x04, 0x36
        /*00ea*/ 	.short	(.L_41 - .L_40)
.L_40:
        /*00ec*/ 	.word	0x00000008
.L_41:


//--------------------- .nv.callgraph             --------------------------
	.section	.nv.callgraph,"",@"SHT_CUDA_CALLGRAPH"
	.align	4
	.sectionentsize	8
	.align		4
        /*0000*/ 	.word	0x00000000
	.align		4
        /*0004*/ 	.word	0xffffffff
	.align		4
        /*0008*/ 	.word	index@(_ZN32_GLOBAL__N__18b43319_4_k_cu_main29ExclusiveScan_Add_grid_kernelIjEEvPT_)
	.align		4
        /*000c*/ 	.word	index@(vprintf)
	.align		4
        /*0010*/ 	.word	index@(_ZN32_GLOBAL__N__18b43319_4_k_cu_main29ExclusiveScan_Add_grid_kernelIjEEvPT_)
	.align		4
        /*0014*/ 	.word	index@(__assertfail)
	.align		4
        /*0018*/ 	.word	0x00000000
	.align		4
        /*001c*/ 	.word	0xfffffffe
	.align		4
        /*0020*/ 	.word	0x00000000
	.align		4
        /*0024*/ 	.word	0xfffffffd
	.align		4
        /*0028*/ 	.word	0x00000000
	.align		4
        /*002c*/ 	.word	0xfffffffc


//--------------------- .nv.constant4             --------------------------
	.section	.nv.constant4,"a",@progbits
	.align	8
	.align		8
.nv.constant4:
        /*0000*/ 	.dword	vprintf
	.align		8
        /*0008*/ 	.dword	__assertfail
	.align		8
        /*0010*/ 	.dword	__unnamed_1
	.align		8
        /*0018*/ 	.dword	_ZN30_INTERNAL_18b43319_4_k_cu_main4cuda3std3__432_GLOBAL__N__18b43319_4_k_cu_main6ignoreE
	.align		8
        /*0020*/ 	.dword	_ZN30_INTERNAL_18b43319_4_k_cu_main4cuda3std3__45__cpo5beginE
	.align		8
        /*0028*/ 	.dword	_ZN30_INTERNAL_18b43319_4_k_cu_main4cuda3std3__45__cpo3endE
	.align		8
        /*0030*/ 	.dword	_ZN30_INTERNAL_18b43319_4_k_cu_main4cuda3std3__45__cpo6cbeginE
	.align		8
        /*0038*/ 	.dword	_ZN30_INTERNAL_18b43319_4_k_cu_main4cuda3std3__45__cpo4cendE
	.align		8
        /*0040*/ 	.dword	_ZN30_INTERNAL_18b43319_4_k_cu_main4cuda3std3__419piecewise_constructE
	.align		8
        /*0048*/ 	.dword	_ZN30_INTERNAL_18b43319_4_k_cu_main4cuda3std3__48in_placeE
	.align		8
        /*0050*/ 	.dword	_ZN30_INTERNAL_18b43319_4_k_cu_main4cuda3std6ranges3__45__cpo4swapE
	.align		8
        /*0058*/ 	.dword	_ZN30_INTERNAL_18b43319_4_k_cu_main4cuda3std6ranges3__45__cpo9iter_moveE
	.align		8
        /*0060*/ 	.dword	_ZN30_INTERNAL_18b43319_4_k_cu_main4cuda3std6ranges3__45__cpo7advanceE
	.align		8
        /*0068*/ 	.dword	$str
	.align		8
        /*0070*/ 	.dword	$str$1
	.align		8
        /*0078*/ 	.dword	$str$2


//--------------------- .text._ZN32_GLOBAL__N__18b43319_4_k_cu_main29ExclusiveScan_Add_grid_kernelIjEEvPT_ --------------------------
	.section	.text._ZN32_GLOBAL__N__18b43319_4_k_cu_main29ExclusiveScan_Add_grid_kernelIjEEvPT_,"ax",@progbits
	.align	128
.text._ZN32_GLOBAL__N__18b43319_4_k_cu_main29ExclusiveScan_Add_grid_kernelIjEEvPT_:
        .type           _ZN32_GLOBAL__N__18b43319_4_k_cu_main29ExclusiveScan_Add_grid_kernelIjEEvPT_,@function
        .size           _ZN32_GLOBAL__N__18b43319_4_k_cu_main29ExclusiveScan_Add_grid_kernelIjEEvPT_,(.L_x_26 - _ZN32_GLOBAL__N__18b43319_4_k_cu_main29ExclusiveScan_Add_grid_kernelIjEEvPT_)
        .other          _ZN32_GLOBAL__N__18b43319_4_k_cu_main29ExclusiveScan_Add_grid_kernelIjEEvPT_,@"STO_CUDA_ENTRY STV_DEFAULT"
_ZN32_GLOBAL__N__18b43319_4_k_cu_main29ExclusiveScan_Add_grid_kernelIjEEvPT_:
[----:B------:R-:W0:Y:S01]  /*0000*/  LDC R1, c[0x0][0x37c] ;  /* 0x0000df00ff017b82 */ /* 0x000e220000000800 */
[----:B------:R-:W1:Y:S01]  /*0010*/  S2R R22, SR_TID.Y ;  /* 0x0000000000167919 */ /* 0x000e620000002200 */
[----:B------:R-:W2:Y:S01]  /*0020*/  LDCU UR5, c[0x0][0x2fc] ;  /* 0x00005f80ff0577ac */ /* 0x000ea20008000800 */
[----:B0-----:R-:W-:Y:S01]  /*0030*/  VIADD R1, R1, 0xfffffff8 ;  /* 0xfffffff801017836 */ /* 0x001fe20000000000 */
[----:B------:R-:W-:Y:S01]  /*0040*/  BSSY.RECONVERGENT B6, `(.L_x_0) ;  /* 0x000001d000067945 */ /* 0x000fe20003800200 */
[----:B------:R-:W1:Y:S01]  /*0050*/  S2R R5, SR_TID.Z ;  /* 0x0000000000057919 */ /* 0x000e620000002300 */
[----:B------:R-:W0:Y:S01]  /*0060*/  LDCU UR6, c[0x0][0x360] ;  /* 0x00006c00ff0677ac */ /* 0x000e220008000800 */
[----:B------:R-:W0:Y:S01]  /*0070*/  S2R R3, SR_TID.X ;  /* 0x0000000000037919 */ /* 0x000e220000002100 */
[----:B------:R-:W1:Y:S01]  /*0080*/  LDCU UR7, c[0x0][0x364] ;  /* 0x00006c80ff0777ac */ /* 0x000e620008000800 */
[----:B------:R-:W3:Y:S01]  /*0090*/  LDCU UR4, c[0x0][0x2f8] ;  /* 0x00005f00ff0477ac */ /* 0x000ee20008000800 */
[----:B------:R-:W4:Y:S01]  /*00a0*/  LDCU.64 UR36, c[0x0][0x358] ;  /* 0x00006b00ff2477ac */ /* 0x000f220008000a00 */
[----:B---3--:R-:W-:Y:S01]  /*00b0*/  IADD3 R19, P1, PT, R1, UR4, RZ ;  /* 0x0000000401137c10 */ /* 0x008fe2000ff3e0ff */
[----:B-1----:R-:W-:-:S04]  /*00c0*/  IMAD R22, R5, UR7, R22 ;  /* 0x0000000705167c24 */ /* 0x002fc8000f8e0216 */
[----:B--2---:R-:W-:Y:S02]  /*00d0*/  IMAD.X R18, RZ, RZ, UR5, P1 ;  /* 0x00000005ff127e24 */ /* 0x004fe400088e06ff */
[----:B0-----:R-:W-:-:S05]  /*00e0*/  IMAD R22, R22, UR6, R3 ;  /* 0x0000000616167c24 */ /* 0x001fca000f8e0203 */
[----:B------:R-:W-:-:S13]  /*00f0*/  ISETP.GE.U32.AND P0, PT, R22, 0x10, PT ;  /* 0x000000101600780c */ /* 0x000fda0003f06070 */
[----:B----4-:R-:W-:Y:S05]  /*0100*/  @!P0 BRA `(.L_x_1) ;  /* 0x0000000000408947 */ /* 0x010fea0003800000 */
[----:B------:R-:W-:Y:S01]  /*0110*/  MOV R2, 0x8 ;  /* 0x0000000800027802 */ /* 0x000fe20000000f00 */
[----:B------:R-:W0:Y:S01]  /*0120*/  LDCU.64 UR4, c[0x4][0x68] ;  /* 0x01000d00ff0477ac */ /* 0x000e220008000a00 */
[----:B------:R-:W-:Y:S02]  /*0130*/  IMAD.MOV.U32 R8, RZ, RZ, 0x1a ;  /* 0x0000001aff087424 */ /* 0x000fe400078e00ff */
[----:B------:R-:W-:Y:S01]  /*0140*/  IMAD.MOV.U32 R12, RZ, RZ, 0x1 ;  /* 0x00000001ff0c7424 */ /* 0x000fe200078e00ff */
[----:B------:R-:W1:Y:S01]  /*0150*/  LDCU.64 UR6, c[0x4][0x70] ;  /* 0x01000e00ff0677ac */ /* 0x000e620008000a00 */
[----:B------:R-:W2:Y:S01]  /*0160*/  LDC.64 R2, c[0x4][R2] ;  /* 0x0100000002027b82 */ /* 0x000ea20000000a00 */
[----:B------:R-:W-:Y:S01]  /*0170*/  IMAD.MOV.U32 R13, RZ, RZ, RZ ;  /* 0x000000ffff0d7224 */ /* 0x000fe200078e00ff */
[----:B------:R-:W3:Y:S01]  /*0180*/  LDCU.64 UR8, c[0x4][0x10] ;  /* 0x01000200ff0877ac */ /* 0x000ee20008000a00 */
[----:B0-----:R-:W-:Y:S01]  /*0190*/  IMAD.U32 R4, RZ, RZ, UR4 ;  /* 0x00000004ff047e24 */ /* 0x001fe2000f8e00ff */
[----:B------:R-:W-:Y:S01]  /*01a0*/  MOV R5, UR5 ;  /* 0x0000000500057c02 */ /* 0x000fe20008000f00 */
[----:B-1----:R-:W-:-:S02]  /*01b0*/  IMAD.U32 R6, RZ, RZ, UR6 ;  /* 0x00000006ff067e24 */ /* 0x002fc4000f8e00ff */
[----:B------:R-:W-:Y:S02]  /*01c0*/  IMAD.U32 R7, RZ, RZ, UR7 ;  /* 0x00000007ff077e24 */ /* 0x000fe4000f8e00ff */
[----:B---3--:R-:W-:Y:S01]  /*01d0*/  IMAD.U32 R10, RZ, RZ, UR8 ;  /* 0x00000008ff0a7e24 */ /* 0x008fe2000f8e00ff */
[----:B------:R-:W-:-:S07]  /*01e0*/  MOV R11, UR9 ;  /* 0x00000009000b7c02 */ /* 0x000fce0008000f00 */
[----:B------:R-:W-:-:S07]  /*01f0*/  LEPC R20, `(.L_x_1) ;  /* 0x000000001014794e */ /* 0x000fce0000000000 */
[----:B--2---:R-:W-:Y:S05]  /*0200*/  CALL.ABS.NOINC R2 ;  /* 0x0000000002007343 */ /* 0x004fea0003c00000 */
.L_x_1:
[----:B------:R-:W-:Y:S05]  /*0210*/  BSYNC.RECONVERGENT B6 ;  /* 0x0000000000067941 */ /* 0x000fea0003800200 */
.L_x_0:
[----:B------:R-:W0:Y:S02]  /*0220*/  LDC.64 R16, c[0x0][0x380] ;  /* 0x0000e000ff107b82 */ /* 0x000e240000000a00 */
[----:B0-----:R-:W-:-:S05]  /*0230*/  IMAD.WIDE.U32 R16, R22, 0x4, R16 ;  /* 0x0000000416107825 */ /* 0x001fca00078e0010 */
[----:B------:R0:W5:Y:S01]  /*0240*/  LDG.E R13, desc[UR36][R16.64] ;  /* 0x00000024100d7981 */ /* 0x000162000c1e1900 */
[----:B------:R-:W-:Y:S01]  /*0250*/  HFMA2 R0, -RZ, RZ, 0, 8.94069671630859375e-07 ;  /* 0x0000000fff007431 */ /* 0x000fe200000001ff */
[----:B------:R-:W-:Y:S01]  /*0260*/  VOTEU.ANY UR5, UPT, PT ;  /* 0x0000000000057886 */ /* 0x000fe200038e0100 */
[----:B------:R-:W-:Y:S01]  /*0270*/  LOP3.LUT R26, R22, 0x3, RZ, 0xc0, !PT ;  /* 0x00000003161a7812 */ /* 0x000fe200078ec0ff */
[----:B------:R-:W1:Y:S02]  /*0280*/  S2R R23, SR_LANEID ;  /* 0x0000000000177919 */ /* 0x000e640000000000 */
[----:B-1----:R-:W-:-:S04]  /*0290*/  LOP3.LUT R23, R23, 0xfffffffc, RZ, 0xc0, !PT ;  /* 0xfffffffc17177812 */ /* 0x002fc800078ec0ff */
[----:B------:R-:W-:-:S04]  /*02a0*/  SHF.L.U32 R23, R0, R23, RZ ;  /* 0x0000001700177219 */ /* 0x000fc800000006ff */
[----:B------:R-:W1:Y:S08]  /*02b0*/  MATCH.ANY R0, R23 ;  /* 0x00000000170073a1 */ /* 0x000e7000000e8000 */
[----:B------:R-:W2:Y:S01]  /*02c0*/  REDUX.OR UR4, R23 ;  /* 0x00000000170473c4 */ /* 0x000ea20000004000 */
[----:B-1----:R-:W-:-:S13]  /*02d0*/  LOP3.LUT P0, RZ, R23, UR5, R0, 0x40, !PT ;  /* 0x0000000517ff7c12 */ /* 0x002fda000f804000 */
[----:B0-2---:R-:W-:Y:S05]  /*02e0*/  @!P0 BRA.DIV UR4, `(.L_x_2) ;  /* 0x0000000204e08947 */ /* 0x005fea000b800000 */
[----:B-----5:R-:W0:Y:S01]  /*02f0*/  SHFL.UP PT, R14, R13, 0x1, 0x1c00 ;  /* 0x043c00000d0e7f89 */ /* 0x020e2200000e0000 */
[----:B------:R-:W-:-:S04]  /*0300*/  LOP3.LUT P0, RZ, R22, 0x3, RZ, 0xc0, !PT ;  /* 0x0000000316ff7812 */ /* 0x000fc8000780c0ff */
[----:B0-----:R-:W-:-:S05]  /*0310*/  SEL R24, R14, RZ, P0 ;  /* 0x000000ff0e187207 */ /* 0x001fca0000000000 */
[----:B------:R-:W-:-:S05]  /*0320*/  IMAD.IADD R0, R13, 0x1, R24 ;  /* 0x000000010d007824 */ /* 0x000fca00078e0218 */
[----:B------:R0:W1:Y:S02]  /*0330*/  SHFL.UP PT, R14, R0, 0x2, 0x1c00 ;  /* 0x045c0000000e7f89 */ /* 0x00006400000e0000 */
.L_x_13:
[----:B------:R-:W-:Y:S01]  /*0340*/  ISETP.GE.U32.AND P0, PT, R26, 0x2, PT ;  /* 0x000000021a00780c */ /* 0x000fe20003f06070 */
[----:B------:R-:W2:Y:S01]  /*0350*/  LDCU.64 UR4, c[0x4][0x78] ;  /* 0x01000f00ff0477ac */ /* 0x000ea20008000a00 */
[----:B------:R-:W-:Y:S01]  /*0360*/  MOV R2, 0x0 ;  /* 0x0000000000027802 */ /* 0x000fe20000000f00 */
[----:B------:R-:W-:Y:S01]  /*0370*/  IMAD.MOV.U32 R6, RZ, RZ, R19 ;  /* 0x000000ffff067224 */ /* 0x000fe200078e0013 */
[----:B-1----:R-:W-:Y:S01]  /*0380*/  SEL R25, R14, RZ, P0 ;  /* 0x000000ff0e197207 */ /* 0x002fe20000000000 */
[----:B------:R-:W-:-:S03]  /*0390*/  IMAD.MOV.U32 R7, RZ, RZ, R18 ;  /* 0x000000ffff077224 */ /* 0x000fc600078e0012 */
[----:B------:R-:W1:Y:S01]  /*03a0*/  LDC.64 R2, c[0x4][R2] ;  /* 0x0100000002027b82 */ /* 0x000e620000000a00 */
[--C-:B------:R-:W-:Y:S02]  /*03b0*/  IMAD.IADD R24, R24, 0x1, R25.reuse ;  /* 0x0000000118187824 */ /* 0x100fe400078e0219 */
[----:B------:R-:W-:-:S03]  /*03c0*/  IMAD.IADD R25, R0, 0x1, R25 ;  /* 0x0000000100197824 */ /* 0x000fc600078e0219 */
[----:B------:R3:W-:Y:S01]  /*03d0*/  STL [R1], R24 ;  /* 0x0000001801007387 */ /* 0x0007e20000100800 */
[----:B--2---:R-:W-:Y:S01]  /*03e0*/  MOV R4, UR4 ;  /* 0x0000000400047c02 */ /* 0x004fe20008000f00 */
[----:B------:R-:W-:-:S07]  /*03f0*/  IMAD.U32 R5, RZ, RZ, UR5 ;  /* 0x00000005ff057e24 */ /* 0x000fce000f8e00ff */
[----:B------:R-:W-:-:S07]  /*0400*/  LEPC R20, `(.L_x_3) ;  /* 0x000000001014794e */ /* 0x000fce0000000000 */
[----:B01-3--:R-:W-:Y:S05]  /*0410*/  CALL.ABS.NOINC R2 ;  /* 0x0000000002007343 */ /* 0x00bfea0003c00000 */
.L_x_3:
[----:B------:R-:W0:Y:S01]  /*0420*/  S2R R3, SR_CgaCtaId ;  /* 0x0000000000037919 */ /* 0x000e220000008800 */
[----:B------:R-:W-:Y:S01]  /*0430*/  ISETP.NE.AND P0, PT, R26, 0x3, PT ;  /* 0x000000031a00780c */ /* 0x000fe20003f05270 */
[----:B------:R-:W-:Y:S01]  /*0440*/  UMOV UR4, 0xffffffff ;  /* 0xffffffff00047882 */ /* 0x000fe20000000000 */
[----:B------:R-:W-:Y:S02]  /*0450*/  MOV R2, 0x400 ;  /* 0x0000040000027802 */ /* 0x000fe40000000f00 */
[----:B------:R-:W-:Y:S02]  /*0460*/  LOP3.LUT R0, R22, 0xfffffffc, RZ, 0xc0, !PT ;  /* 0xfffffffc16007812 */ /* 0x000fe400078ec0ff */
[----:B0-----:R-:W-:-:S04]  /*0470*/  LEA R3, R3, R2, 0x18 ;  /* 0x0000000203037211 */ /* 0x001fc800078ec0ff */
[----:B------:R-:W-:-:S05]  /*0480*/  IADD3 R2, PT, PT, R0, R3, RZ ;  /* 0x0000000300027210 */ /* 0x000fca0007ffe0ff */
[----:B------:R0:W-:Y:S01]  /*0490*/  @!P0 STS [R2], R25 ;  /* 0x0000001902008388 */ /* 0x0001e20000000800 */
[----:B------:R-:W-:Y:S05]  /*04a0*/  BRA.DIV UR4, `(.L_x_4) ;  /* 0x0000000204c47947 */ /* 0x000fea000b800000 */
[----:B------:R-:W-:Y:S06]  /*04b0*/  BAR.SYNC.DEFER_BLOCKING 0x0 ;  /* 0x0000000000007b1d */ /* 0x000fec0000010000 */
.L_x_16:
[----:B------:R-:W-:Y:S01]  /*04c0*/  ISETP.GT.U32.AND P0, PT, R22, 0x3, PT ;  /* 0x000000031600780c */ /* 0x000fe20003f04070 */
[----:B------:R-:W-:-:S12]  /*04d0*/  BSSY B0, `(.L_x_5) ;  /* 0x0000012000007945 */ /* 0x000fd80003800000 */
[----:B------:R-:W-:Y:S05]  /*04e0*/  @P0 BRA `(.L_x_6) ;  /* 0x0000000000400947 */ /* 0x000fea0003800000 */
[C---:B------:R-:W-:Y:S01]  /*04f0*/  IMAD R3, R26.reuse, 0x4, R3 ;  /* 0x000000041a037824 */ /* 0x040fe200078e0203 */
[----:B------:R-:W1:Y:S08]  /*0500*/  MATCH.ANY R0, R23 ;  /* 0x00000000170073a1 */ /* 0x000e7000000e8000 */
[----:B------:R-:W2:Y:S01]  /*0510*/  REDUX.OR UR4, R23 ;  /* 0x00000000170473c4 */ /* 0x000ea20000004000 */
[----:B------:R-:W-:Y:S01]  /*0520*/  VOTEU.ANY UR5, UPT, PT ;  /* 0x0000000000057886 */ /* 0x000fe200038e0100 */
[C---:B------:R-:W-:Y:S01]  /*0530*/  ISETP.GE.U32.AND P0, PT, R26.reuse, 0x2, PT ;  /* 0x000000021a00780c */ /* 0x040fe20003f06070 */
[----:B------:R3:W4:Y:S01]  /*0540*/  LDS R13, [R3] ;  /* 0x00000000030d7984 */ /* 0x0007220000000800 */
[----:B------:R-:W-:-:S02]  /*0550*/  ISETP.NE.AND P1, PT, R26, RZ, PT ;  /* 0x000000ff1a00720c */ /* 0x000fc40003f25270 */
[----:B-1----:R-:W-:-:S13]  /*0560*/  LOP3.LUT P2, RZ, R23, UR5, R0, 0x40, !PT ;  /* 0x0000000517ff7c12 */ /* 0x002fda000f844000 */
[----:B--23--:R-:W-:Y:S05]  /*0570*/  @!P2 BRA.DIV UR4, `(.L_x_7) ;  /* 0x0000000204c0a947 */ /* 0x00cfea000b800000 */
[----:B----4-:R-:W1:Y:S02]  /*0580*/  SHFL.UP PT, R14, R13, 0x1, 0x1c00 ;  /* 0x043c00000d0e7f89 */ /* 0x010e6400000e0000 */
[----:B-1----:R-:W-:-:S05]  /*0590*/  SEL R4, R14, RZ, P1 ;  /* 0x000000ff0e047207 */ /* 0x002fca0000800000 */
[----:B------:R-:W-:-:S05]  /*05a0*/  IMAD.IADD R0, R13, 0x1, R4 ;  /* 0x000000010d007824 */ /* 0x000fca00078e0204 */
[----:B------:R1:W2:Y:S02]  /*05b0*/  SHFL.UP PT, R14, R0, 0x2, 0x1c00 ;  /* 0x045c0000000e7f89 */ /* 0x0002a400000e0000 */
.L_x_21:
[----:B--2---:R-:W-:-:S05]  /*05c0*/  SEL R5, R14, RZ, P0 ;  /* 0x000000ff0e057207 */ /* 0x004fca0000000000 */
[----:B------:R-:W-:-:S05]  /*05d0*/  IMAD.IADD R4, R4, 0x1, R5 ;  /* 0x0000000104047824 */ /* 0x000fca00078e0205 */
[----:B------:R2:W-:Y:S02]  /*05e0*/  STS [R3], R4 ;  /* 0x0000000403007388 */ /* 0x0005e40000000800 */
.L_x_6:
[----:B------:R-:W-:Y:S05]  /*05f0*/  BSYNC B0 ;  /* 0x0000000000007941 */ /* 0x000fea0003800000 */
.L_x_5:
[----:B------:R-:W-:-:S03]  /*0600*/  UMOV UR4, 0xffffffff ;  /* 0xffffffff00047882 */ /* 0x000fc60000000000 */
[----:B------:R-:W-:Y:S05]  /*0610*/  BRA.DIV UR4, `(.L_x_8) ;  /* 0x0000000204e87947 */ /* 0x000fea000b800000 */
[----:B------:R-:W-:Y:S06]  /*0620*/  BAR.SYNC.DEFER_BLOCKING 0x0 ;  /* 0x0000000000007b1d */ /* 0x000fec0000010000 */
.L_x_24:
[----:B--2---:R-:W2:Y:S02]  /*0630*/  LDS R3, [R2] ;  /* 0x0000000002037984 */ /* 0x004ea40000000800 */
[----:B--2---:R-:W-:-:S05]  /*0640*/  IADD3 R3, PT, PT, R24, R3, RZ ;  /* 0x0000000318037210 */ /* 0x004fca0007ffe0ff */
[----:B------:R-:W-:Y:S01]  /*0650*/  STG.E desc[UR36][R16.64], R3 ;  /* 0x0000000310007986 */ /* 0x000fe2000c101924 */
[----:B------:R-:W-:Y:S05]  /*0660*/  EXIT ;  /* 0x000000000000794d */ /* 0x000fea0003800000 */
.L_x_2:
[----:B------:R-:W-:Y:S01]  /*0670*/  BSSY B0, `(.L_x_9) ;  /* 0x0000007000007945 */ /* 0x000fe20003800000 */
[----:B------:R-:W-:Y:S02]  /*0680*/  IMAD.MOV.U32 R12, RZ, RZ, 0x1 ;  /* 0x00000001ff0c7424 */ /* 0x000fe400078e00ff */
[----:B------:R-:W-:Y:S02]  /*0690*/  IMAD.MOV.U32 R11, RZ, RZ, 0x1c00 ;  /* 0x00001c00ff0b7424 */ /* 0x000fe400078e00ff */
[----:B------:R-:W-:-:S07]  /*06a0*/  IMAD.MOV.U32 R15, RZ, RZ, R23 ;  /* 0x000000ffff0f7224 */ /* 0x000fce00078e0017 */
[----:B-----5:R-:W-:Y:S05]  /*06b0*/  WARPSYNC.COLLECTIVE R15, `(.L_x_10) ;  /* 0x000000000f087348 */ /* 0x020fea0003c00000 */
[----:B-----5:R0:W1:Y:S02]  /*06c0*/  SHFL.UP P6, R14, R13, R12, R11 ;  /* 0x0400000c0d0e7389 */ /* 0x02006400000c000b */
[----:B01----:R-:W-:Y:S05]  /*06d0*/  ENDCOLLECTIVE ;  /* 0x000000000000791b */ /* 0x003fea0003800000 */
.L_x_10:
[----:B------:R-:W-:Y:S05]  /*06e0*/  BSYNC B0 ;  /* 0x0000000000007941 */ /* 0x000fea0003800000 */
.L_x_9:
[----:B------:R-:W-:Y:S01]  /*06f0*/  LOP3.LUT P0, RZ, R22, 0x3, RZ, 0xc0, !PT ;  /* 0x0000000316ff7812 */ /* 0x000fe2000780c0ff */
[----:B------:R-:W-:Y:S01]  /*0700*/  BSSY B0, `(.L_x_11) ;  /* 0x000000a000007945 */ /* 0x000fe20003800000 */
[----:B------:R-:W-:Y:S01]  /*0710*/  IMAD.MOV.U32 R12, RZ, RZ, 0x2 ;  /* 0x00000002ff0c7424 */ /* 0x000fe200078e00ff */
[----:B------:R-:W-:Y:S01]  /*0720*/  MOV R15, R23 ;  /* 0x00000017000f7202 */ /* 0x000fe20000000f00 */
[----:B------:R-:W-:Y:S01]  /*0730*/  IMAD.MOV.U32 R11, RZ, RZ, 0x1c00 ;  /* 0x00001c00ff0b7424 */ /* 0x000fe200078e00ff */
[----:B------:R-:W-:-:S04]  /*0740*/  SEL R24, R14, RZ, P0 ;  /* 0x000000ff0e187207 */ /* 0x000fc80000000000 */
[----:B------:R-:W-:-:S05]  /*0750*/  IADD3 R0, PT, PT, R13, R24, RZ ;  /* 0x000000180d007210 */ /* 0x000fca0007ffe0ff */
[----:B------:R-:W-:-:S07]  /*0760*/  IMAD.MOV.U32 R13, RZ, RZ, R0 ;  /* 0x000000ffff0d7224 */ /* 0x000fce00078e0000 */
[----:B------:R-:W-:Y:S05]  /*0770*/  WARPSYNC.COLLECTIVE R15, `(.L_x_12) ;  /* 0x000000000f087348 */ /* 0x000fea0003c00000 */
[----:B------:R0:W1:Y:S02]  /*0780*/  SHFL.UP P6, R14, R13, R12, R11 ;  /* 0x0400000c0d0e7389 */ /* 0x00006400000c000b */
[----:B01----:R-:W-:Y:S05]  /*0790*/  ENDCOLLECTIVE ;  /* 0x000000000000791b */ /* 0x003fea0003800000 */
.L_x_12:
[----:B------:R-:W-:Y:S05]  /*07a0*/  BSYNC B0 ;  /* 0x0000000000007941 */ /* 0x000fea0003800000 */
.L_x_11:
[----:B------:R-:W-:Y:S05]  /*07b0*/  BRA `(.L_x_13) ;  /* 0xfffffff800e07947 */ /* 0x000fea000383ffff */
.L_x_4:
[----:B------:R-:W-:Y:S01]  /*07c0*/  BSSY B0, `(.L_x_14) ;  /* 0x000000a000007945 */ /* 0x000fe20003800000 */
[----:B------:R-:W-:Y:S02]  /*07d0*/  IMAD.MOV.U32 R14, RZ, RZ, 0x0 ;  /* 0x00000000ff0e7424 */ /* 0x000fe400078e00ff */
[----:B------:R-:W-:Y:S02]  /*07e0*/  IMAD.MOV.U32 R13, RZ, RZ, 0x0 ;  /* 0x00000000ff0d7424 */ /* 0x000fe400078e00ff */
[----:B------:R-:W-:-:S07]  /*07f0*/  IMAD.MOV.U32 R15, RZ, RZ, -0x1 ;  /* 0xffffffffff0f7424 */ /* 0x000fce00078e00ff */
[----:B0-----:R-:W-:Y:S05]  /*0800*/  WARPSYNC.COLLECTIVE.ALL `(.L_x_15) ;  /* 0x0000000000147948 */ /* 0x001fea0003c00000 */
[----:B------:R-:W-:-:S04]  /*0810*/  SHF.L.U32 R13, R13, 0x10, RZ ;  /* 0x000000100d0d7819 */ /* 0x000fc800000006ff */
[----:B------:R-:W-:-:S05]  /*0820*/  LOP3.LUT R13, R13, 0xf, R14, 0xf8, !PT ;  /* 0x0000000f0d0d7812 */ /* 0x000fca00078ef80e */
[----:B------:R1:W-:Y:S02]  /*0830*/  BAR.SYNC.DEFER_BLOCKING R13, R13 ;  /* 0x0000000d0000731d */ /* 0x0003e40000010000 */
[----:B-1----:R-:W-:-:S04]  /*0840*/  SHF.R.U32 R13, R13, 0x10, RZ ;  /* 0x000000100d0d7819 */ /* 0x002fc800000016ff */
[----:B0-----:R-:W-:Y:S05]  /*0850*/  ENDCOLLECTIVE ;  /* 0x000000000000791b */ /* 0x001fea0003800000 */
.L_x_15:
[----:B------:R-:W-:Y:S05]  /*0860*/  BSYNC B0 ;  /* 0x0000000000007941 */ /* 0x000fea0003800000 */
.L_x_14:
[----:B------:R-:W-:Y:S05]  /*0870*/  BRA `(.L_x_16) ;  /* 0xfffffffc00107947 */ /* 0x000fea000383ffff */
.L_x_7:
[----:B------:R-:W-:Y:S01]  /*0880*/  HFMA2 R12, -RZ, RZ, 0, 5.9604644775390625e-08 ;  /* 0x00000001ff0c7431 */ /* 0x000fe200000001ff */
[----:B------:R-:W-:Y:S01]  /*0890*/  BSSY B1, `(.L_x_17) ;  /* 0x0000006000017945 */ /* 0x000fe20003800000 */
[----:B------:R-:W-:Y:S02]  /*08a0*/  IMAD.MOV.U32 R11, RZ, RZ, 0x1c00 ;  /* 0x00001c00ff0b7424 */ /* 0x000fe400078e00ff */
[----:B------:R-:W-:-:S07]  /*08b0*/  IMAD.MOV.U32 R15, RZ, RZ, R23 ;  /* 0x000000ffff0f7224 */ /* 0x000fce00078e0017 */
[----:B0---4-:R-:W-:Y:S05]  /*08c0*/  WARPSYNC.COLLECTIVE R15, `(.L_x_18) ;  /* 0x000000000f087348 */ /* 0x011fea0003c00000 */
[----:B----4-:R1:W2:Y:S02]  /*08d0*/  SHFL.UP P6, R14, R13, R12, R11 ;  /* 0x0400000c0d0e7389 */ /* 0x0102a400000c000b */
[----:B012---:R-:W-:Y:S05]  /*08e0*/  ENDCOLLECTIVE ;  /* 0x000000000000791b */ /* 0x007fea0003800000 */
.L_x_18:
[----:B------:R-:W-:Y:S05]  /*08f0*/  BSYNC B1 ;  /* 0x0000000000017941 */ /* 0x000fea0003800000 */
.L_x_17:
[----:B------:R-:W-:Y:S01]  /*0900*/  SEL R4, R14, RZ, P1 ;  /* 0x000000ff0e047207 */ /* 0x000fe20000800000 */
[----:B------:R-:W-:Y:S01]  /*0910*/  BSSY B1, `(.L_x_19) ;  /* 0x0000009000017945 */ /* 0x000fe20003800000 */
[----:B------:R-:W-:Y:S01]  /*0920*/  IMAD.MOV.U32 R12, RZ, RZ, 0x2 ;  /* 0x00000002ff0c7424 */ /* 0x000fe200078e00ff */
[----:B------:R-:W-:Y:S01]  /*0930*/  MOV R11, 0x1c00 ;  /* 0x00001c00000b7802 */ /* 0x000fe20000000f00 */
[----:B------:R-:W-:Y:S01]  /*0940*/  IMAD.MOV.U32 R15, RZ, RZ, R23 ;  /* 0x000000ffff0f7224 */ /* 0x000fe200078e0017 */
[----:B------:R-:W-:-:S05]  /*0950*/  IADD3 R0, PT, PT, R13, R4, RZ ;  /* 0x000000040d007210 */ /* 0x000fca0007ffe0ff */
[----:B------:R-:W-:-:S07]  /*0960*/  IMAD.MOV.U32 R13, RZ, RZ, R0 ;  /* 0x000000ffff0d7224 */ /* 0x000fce00078e0000 */
[----:B------:R-:W-:Y:S05]  /*0970*/  WARPSYNC.COLLECTIVE R15, `(.L_x_20) ;  /* 0x000000000f087348 */ /* 0x000fea0003c00000 */
[----:B------:R0:W1:Y:S02]  /*0980*/  SHFL.UP P6, R14, R13, R12, R11 ;  /* 0x0400000c0d0e7389 */ /* 0x00006400000c000b */
[----:B01----:R-:W-:Y:S05]  /*0990*/  ENDCOLLECTIVE ;  /* 0x000000000000791b */ /* 0x003fea0003800000 */
.L_x_20:
[----:B------:R-:W-:Y:S05]  /*09a0*/  BSYNC B1 ;  /* 0x0000000000017941 */ /* 0x000fea0003800000 */
.L_x_19:
[----:B------:R-:W-:Y:S05]  /*09b0*/  BRA `(.L_x_21) ;  /* 0xfffffffc00007947 */ /* 0x000fea000383ffff */
.L_x_8:
[----:B------:R-:W-:Y:S01]  /*09c0*/  HFMA2 R13, -RZ, RZ, 0, 0 ;  /* 0x00000000ff0d7431 */ /* 0x000fe200000001ff */
[----:B------:R-:W-:Y:S01]  /*09d0*/  BSSY B0, `(.L_x_22) ;  /* 0x0000009000007945 */ /* 0x000fe20003800000 */
[----:B------:R-:W-:Y:S02]  /*09e0*/  IMAD.MOV.U32 R14, RZ, RZ, 0x0 ;  /* 0x00000000ff0e7424 */ /* 0x000fe400078e00ff */
[----:B------:R-:W-:-:S07]  /*09f0*/  IMAD.MOV.U32 R15, RZ, RZ, -0x1 ;  /* 0xffffffffff0f7424 */ /* 0x000fce00078e00ff */
[----:B012---:R-:W-:Y:S05]  /*0a00*/  WARPSYNC.COLLECTIVE.ALL `(.L_x_23) ;  /* 0x0000000000147948 */ /* 0x007fea0003c00000 */
[----:B------:R-:W-:-:S04]  /*0a10*/  SHF.L.U32 R13, R13, 0x10, RZ ;  /* 0x000000100d0d7819 */ /* 0x000fc800000006ff */
[----:B------:R-:W-:-:S05]  /*0a20*/  LOP3.LUT R13, R13, 0xf, R14, 0xf8, !PT ;  /* 0x0000000f0d0d7812 */ /* 0x000fca00078ef80e */
[----:B------:R3:W-:Y:S02]  /*0a30*/  BAR.SYNC.DEFER_BLOCKING R13, R13 ;  /* 0x0000000d0000731d */ /* 0x0007e40000010000 */
[----:B---3--:R-:W-:-:S04]  /*0a40*/  SHF.R.U32 R13, R13, 0x10, RZ ;  /* 0x000000100d0d7819 */ /* 0x008fc800000016ff */
[----:B012---:R-:W-:Y:S05]  /*0a50*/  ENDCOLLECTIVE ;  /* 0x000000000000791b */ /* 0x007fea0003800000 */
.L_x_23:
[----:B------:R-:W-:Y:S05]  /*0a60*/  BSYNC B0 ;  /* 0x0000000000007941 */ /* 0x000fea0003800000 */
.L_x_22:
[----:B------:R-:W-:Y:S05]  /*0a70*/  BRA `(.L_x_24) ;  /* 0xfffffff800ec7947 */ /* 0x000fea000383ffff */
.L_x_25:
[----:B------:R-:W-:-:S00]  /*0a80*/  BRA `(.L_x_25) ;  /* 0xfffffffc00fc7947 */ /* 0x000fc0000383ffff */
[----:B------:R-:W-:-:S00]  /*0a90*/  NOP ;  /* 0x0000000000007918 */ /* 0x000fc00000000000 */
        /* <DEDUP_REMOVED lines=14> */
.L_x_26:


//--------------------- .nv.global.init           --------------------------
	.section	.nv.global.init,"aw",@progbits
.nv.global.init:
	.type		$str$2,@object
	.size		$str$2,($str$1 - $str$2)
$str$2:
        /*0000*/ 	.byte	0x53, 0x63, 0x61, 0x6e, 0x6e, 0x65, 0x64, 0x20, 0x76, 0x61, 0x6c, 0x3a, 0x20, 0x25, 0x75, 0x0a
        /*0010*/ 	.byte	0x00
	.type		$str$1,@object
	.size		$str$1,($str - $str$1)
$str$1:
        /*0011*/ 	.byte	0x2f, 0x74, 0x6d, 0x70, 0x2f, 0x73, 0x61, 0x73, 0x73, 0x5f, 0x63, 0x75, 0x5f, 0x32, 0x64, 0x74
        /*0021*/ 	.byte	0x32, 0x30, 0x37, 0x62, 0x6d, 0x2f, 0x6b, 0x2e, 0x63, 0x75, 0x00
	.type		$str,@object
	.size		$str,(__unnamed_1 - $str)
$str:
        /*002c*/ 	.byte	0x77, 0x61, 0x72, 0x70, 0x2e, 0x6d, 0x65, 0x74, 0x61, 0x5f, 0x67, 0x72, 0x6f, 0x75, 0x70, 0x5f
        /*003c*/ 	.byte	0x72, 0x61, 0x6e, 0x6b, 0x28, 0x29, 0x20, 0x3c, 0x20, 0x57, 0x61, 0x72, 0x70, 0x53, 0x69, 0x7a
        /*004c*/ 	.byte	0x65, 0x00
	.type		__unnamed_1,@object
	.size		__unnamed_1,(.L_0 - __unnamed_1)
__unnamed_1:
        /*004e*/ 	.byte	0x76, 0x6f, 0x69, 0x64, 0x20, 0x3c, 0x75, 0x6e, 0x6e, 0x61, 0x6d, 0x65, 0x64, 0x3e, 0x3a, 0x3a
        /* <DEDUP_REMOVED lines=10> */
.L_0:


//--------------------- .nv.shared._ZN32_GLOBAL__N__18b43319_4_k_cu_main29ExclusiveScan_Add_grid_kernelIjEEvPT_ --------------------------
	.section	.nv.shared._ZN32_GLOBAL__N__18b43319_4_k_cu_main29ExclusiveScan_Add_grid_kernelIjEEvPT_,"aw",@nobits
	.sectionflags	@""
	.align	4
.nv.shared._ZN32_GLOBAL__N__18b43319_4_k_cu_main29ExclusiveScan_Add_grid_kernelIjEEvPT_:
	.zero		1040


//--------------------- .nv.shared.reserved.0     --------------------------
	.section	.nv.shared.reserved.0,"aw",@nobits
	.weak		__nv_reservedSMEM_offset_0_alias
	.size		__nv_reservedSMEM_offset_0_alias, 0, 64
	.other		__nv_reservedSMEM_offset_0_alias,@"STO_CUDA_RESERVED_SHARED STV_DEFAULT"
__nv_reservedSMEM_offset_0_alias:
	.zero		0
	.zero		64


//--------------------- .nv.global                --------------------------
	.section	.nv.global,"aw",@nobits
.nv.global:
	.type		_ZN30_INTERNAL_18b43319_4_k_cu_main4cuda3std6ranges3__45__cpo9iter_moveE,@object
	.size		_ZN30_INTERNAL_18b43319_4_k_cu_main4cuda3std6ranges3__45__cpo9iter_moveE,(_ZN30_INTERNAL_18b43319_4_k_cu_main4cuda3std3__432_GLOBAL__N__18b43319_4_k_cu_main6ignoreE - _ZN30_INTERNAL_18b43319_4_k_cu_main4cuda3std6ranges3__45__cpo9iter_moveE)
_ZN30_INTERNAL_18b43319_4_k_cu_main4cuda3std6ranges3__45__cpo9iter_moveE:
	.zero		1
	.type		_ZN30_INTERNAL_18b43319_4_k_cu_main4cuda3std3__432_GLOBAL__N__18b43319_4_k_cu_main6ignoreE,@object
	.size		_ZN30_INTERNAL_18b43319_4_k_cu_main4cuda3std3__432_GLOBAL__N__18b43319_4_k_cu_main6ignoreE,(_ZN30_INTERNAL_18b43319_4_k_cu_main4cuda3std3__45__cpo4cendE - _ZN30_INTERNAL_18b43319_4_k_cu_main4cuda3std3__432_GLOBAL__N__18b43319_4_k_cu_main6ignoreE)
_ZN30_INTERNAL_18b43319_4_k_cu_main4cuda3std3__432_GLOBAL__N__18b43319_4_k_cu_main6ignoreE:
	.zero		1
	.type		_ZN30_INTERNAL_18b43319_4_k_cu_main4cuda3std3__45__cpo4cendE,@object
	.size		_ZN30_INTERNAL_18b43319_4_k_cu_main4cuda3std3__45__cpo4cendE,(_ZN30_INTERNAL_18b43319_4_k_cu_main4cuda3std3__45__cpo3endE - _ZN30_INTERNAL_18b43319_4_k_cu_main4cuda3std3__45__cpo4cendE)
_ZN30_INTERNAL_18b43319_4_k_cu_main4cuda3std3__45__cpo4cendE:
	.zero		1
	.type		_ZN30_INTERNAL_18b43319_4_k_cu_main4cuda3std3__45__cpo3endE,@object
	.size		_ZN30_INTERNAL_18b43319_4_k_cu_main4cuda3std3__45__cpo3endE,(_ZN30_INTERNAL_18b43319_4_k_cu_main4cuda3std3__48in_placeE - _ZN30_INTERNAL_18b43319_4_k_cu_main4cuda3std3__45__cpo3endE)
_ZN30_INTERNAL_18b43319_4_k_cu_main4cuda3std3__45__cpo3endE:
	.zero		1
	.type		_ZN30_INTERNAL_18b43319_4_k_cu_main4cuda3std3__48in_placeE,@object
	.size		_ZN30_INTERNAL_18b43319_4_k_cu_main4cuda3std3__48in_placeE,(_ZN30_INTERNAL_18b43319_4_k_cu_main4cuda3std6ranges3__45__cpo7advanceE - _ZN30_INTERNAL_18b43319_4_k_cu_main4cuda3std3__48in_placeE)
_ZN30_INTERNAL_18b43319_4_k_cu_main4cuda3std3__48in_placeE:
	.zero		1
	.type		_ZN30_INTERNAL_18b43319_4_k_cu_main4cuda3std6ranges3__45__cpo7advanceE,@object
	.size		_ZN30_INTERNAL_18b43319_4_k_cu_main4cuda3std6ranges3__45__cpo7advanceE,(_ZN30_INTERNAL_18b43319_4_k_cu_main4cuda3std3__45__cpo5beginE - _ZN30_INTERNAL_18b43319_4_k_cu_main4cuda3std6ranges3__45__cpo7advanceE)
_ZN30_INTERNAL_18b43319_4_k_cu_main4cuda3std6ranges3__45__cpo7advanceE:
	.zero		1
	.type		_ZN30_INTERNAL_18b43319_4_k_cu_main4cuda3std3__45__cpo5beginE,@object
	.size		_ZN30_INTERNAL_18b43319_4_k_cu_main4cuda3std3__45__cpo5beginE,(_ZN30_INTERNAL_18b43319_4_k_cu_main4cuda3std3__419piecewise_constructE - _ZN30_INTERNAL_18b43319_4_k_cu_main4cuda3std3__45__cpo5beginE)
_ZN30_INTERNAL_18b43319_4_k_cu_main4cuda3std3__45__cpo5beginE:
	.zero		1
	.type		_ZN30_INTERNAL_18b43319_4_k_cu_main4cuda3std3__419piecewise_constructE,@object
	.size		_ZN30_INTERNAL_18b43319_4_k_cu_main4cuda3std3__419piecewise_constructE,(_ZN30_INTERNAL_18b43319_4_k_cu_main4cuda3std3__45__cpo6cbeginE - _ZN30_INTERNAL_18b43319_4_k_cu_main4cuda3std3__419piecewise_constructE)
_ZN30_INTERNAL_18b43319_4_k_cu_main4cuda3std3__419piecewise_constructE:
	.zero		1
	.type		_ZN30_INTERNAL_18b43319_4_k_cu_main4cuda3std3__45__cpo6cbeginE,@object
	.size		_ZN30_INTERNAL_18b43319_4_k_cu_main4cuda3std3__45__cpo6cbeginE,(_ZN30_INTERNAL_18b43319_4_k_cu_main4cuda3std6ranges3__45__cpo4swapE - _ZN30_INTERNAL_18b43319_4_k_cu_main4cuda3std3__45__cpo6cbeginE)
_ZN30_INTERNAL_18b43319_4_k_cu_main4cuda3std3__45__cpo6cbeginE:
	.zero		1
	.type		_ZN30_INTERNAL_18b43319_4_k_cu_main4cuda3std6ranges3__45__cpo4swapE,@object
	.size		_ZN30_INTERNAL_18b43319_4_k_cu_main4cuda3std6ranges3__45__cpo4swapE,(.L_8 - _ZN30_INTERNAL_18b43319_4_k_cu_main4cuda3std6ranges3__45__cpo4swapE)
_ZN30_INTERNAL_18b43319_4_k_cu_main4cuda3std6ranges3__45__cpo4swapE:
	.zero		1
.L_8:


//--------------------- .nv.constant0._ZN32_GLOBAL__N__18b43319_4_k_cu_main29ExclusiveScan_Add_grid_kernelIjEEvPT_ --------------------------
	.section	.nv.constant0._ZN32_GLOBAL__N__18b43319_4_k_cu_main29ExclusiveScan_Add_grid_kernelIjEEvPT_,"a",@progbits
	.sectionflags	@""
	.align	4
.nv.constant0._ZN32_GLOBAL__N__18b43319_4_k_cu_main29ExclusiveScan_Add_grid_kernelIjEEvPT_:
	.zero		904


//--------------------- SYMBOLS --------------------------

	.type		.nv.reservedSmem.offset0,@object
	.size		.nv.reservedSmem.offset0,0x4
	.type		.nv.reservedSmem.cap,@object
	.size		.nv.reservedSmem.cap,0x4
	.type		vprintf,@function
	.type		__assertfail,@function
